//
// Generated by NVIDIA NVVM Compiler
//
// Compiler Build ID: CL-36424714
// Cuda compilation tools, release 13.0, V13.0.88
// Based on NVVM 20.0.0
//

.version 9.0
.target sm_100
.address_size 64

	// .globl	_Z8dot_prodPdS_i
.extern .func  (.param .b32 func_retval0) vprintf
(
	.param .b64 vprintf_param_0,
	.param .b64 vprintf_param_1
)
;
.global .align 1 .b8 $str[9] = {100, 111, 116, 58, 32, 37, 102, 10};

.visible .entry _Z8dot_prodPdS_i(
	.param .u64 .ptr .align 1 _Z8dot_prodPdS_i_param_0,
	.param .u64 .ptr .align 1 _Z8dot_prodPdS_i_param_1,
	.param .u32 _Z8dot_prodPdS_i_param_2
)
{
	.local .align 8 .b8 	__local_depot0[8];
	.reg .b64 	%SP;
	.reg .b64 	%SPL;
	.reg .pred 	%p<11>;
	.reg .b32 	%r<30>;
	.reg .b64 	%rd<32>;
	.reg .b64 	%fd<141>;

	mov.u64 	%SPL, __local_depot0;
	cvta.local.u64 	%SP, %SPL;
	ld.param.u64 	%rd15, [_Z8dot_prodPdS_i_param_0];
	ld.param.u64 	%rd16, [_Z8dot_prodPdS_i_param_1];
	ld.param.u32 	%r16, [_Z8dot_prodPdS_i_param_2];
	cvta.to.global.u64 	%rd1, %rd16;
	cvta.to.global.u64 	%rd2, %rd15;
	setp.lt.s32 	%p1, %r16, 1;
	@%p1 bra 	$L__BB0_13;
	and.b32  	%r1, %r16, 15;
	setp.lt.u32 	%p2, %r16, 16;
	mov.b32 	%r27, 0;
	@%p2 bra 	$L__BB0_4;
	and.b32  	%r27, %r16, 2147483632;
	neg.s32 	%r25, %r27;
	add.s64 	%rd29, %rd2, 64;
	add.s64 	%rd28, %rd1, 64;
$L__BB0_3:
	.pragma "nounroll";
	ld.global.f64 	%fd18, [%rd29+-64];
	ld.global.f64 	%fd19, [%rd28+-64];
	mul.f64 	%fd20, %fd18, %fd19;
	fma.rn.f64 	%fd21, %fd20, 0d7FE1CCF385EBC8A0, %fd140;
	ld.global.f64 	%fd22, [%rd29+-56];
	ld.global.f64 	%fd23, [%rd28+-56];
	mul.f64 	%fd24, %fd22, %fd23;
	fma.rn.f64 	%fd25, %fd24, 0d7FE1CCF385EBC8A0, %fd21;
	ld.global.f64 	%fd26, [%rd29+-48];
	ld.global.f64 	%fd27, [%rd28+-48];
	mul.f64 	%fd28, %fd26, %fd27;
	fma.rn.f64 	%fd29, %fd28, 0d7FE1CCF385EBC8A0, %fd25;
	ld.global.f64 	%fd30, [%rd29+-40];
	ld.global.f64 	%fd31, [%rd28+-40];
	mul.f64 	%fd32, %fd30, %fd31;
	fma.rn.f64 	%fd33, %fd32, 0d7FE1CCF385EBC8A0, %fd29;
	ld.global.f64 	%fd34, [%rd29+-32];
	ld.global.f64 	%fd35, [%rd28+-32];
	mul.f64 	%fd36, %fd34, %fd35;
	fma.rn.f64 	%fd37, %fd36, 0d7FE1CCF385EBC8A0, %fd33;
	ld.global.f64 	%fd38, [%rd29+-24];
	ld.global.f64 	%fd39, [%rd28+-24];
	mul.f64 	%fd40, %fd38, %fd39;
	fma.rn.f64 	%fd41, %fd40, 0d7FE1CCF385EBC8A0, %fd37;
	ld.global.f64 	%fd42, [%rd29+-16];
	ld.global.f64 	%fd43, [%rd28+-16];
	mul.f64 	%fd44, %fd42, %fd43;
	fma.rn.f64 	%fd45, %fd44, 0d7FE1CCF385EBC8A0, %fd41;
	ld.global.f64 	%fd46, [%rd29+-8];
	ld.global.f64 	%fd47, [%rd28+-8];
	mul.f64 	%fd48, %fd46, %fd47;
	fma.rn.f64 	%fd49, %fd48, 0d7FE1CCF385EBC8A0, %fd45;
	ld.global.f64 	%fd50, [%rd29];
	ld.global.f64 	%fd51, [%rd28];
	mul.f64 	%fd52, %fd50, %fd51;
	fma.rn.f64 	%fd53, %fd52, 0d7FE1CCF385EBC8A0, %fd49;
	ld.global.f64 	%fd54, [%rd29+8];
	ld.global.f64 	%fd55, [%rd28+8];
	mul.f64 	%fd56, %fd54, %fd55;
	fma.rn.f64 	%fd57, %fd56, 0d7FE1CCF385EBC8A0, %fd53;
	ld.global.f64 	%fd58, [%rd29+16];
	ld.global.f64 	%fd59, [%rd28+16];
	mul.f64 	%fd60, %fd58, %fd59;
	fma.rn.f64 	%fd61, %fd60, 0d7FE1CCF385EBC8A0, %fd57;
	ld.global.f64 	%fd62, [%rd29+24];
	ld.global.f64 	%fd63, [%rd28+24];
	mul.f64 	%fd64, %fd62, %fd63;
	fma.rn.f64 	%fd65, %fd64, 0d7FE1CCF385EBC8A0, %fd61;
	ld.global.f64 	%fd66, [%rd29+32];
	ld.global.f64 	%fd67, [%rd28+32];
	mul.f64 	%fd68, %fd66, %fd67;
	fma.rn.f64 	%fd69, %fd68, 0d7FE1CCF385EBC8A0, %fd65;
	ld.global.f64 	%fd70, [%rd29+40];
	ld.global.f64 	%fd71, [%rd28+40];
	mul.f64 	%fd72, %fd70, %fd71;
	fma.rn.f64 	%fd73, %fd72, 0d7FE1CCF385EBC8A0, %fd69;
	ld.global.f64 	%fd74, [%rd29+48];
	ld.global.f64 	%fd75, [%rd28+48];
	mul.f64 	%fd76, %fd74, %fd75;
	fma.rn.f64 	%fd77, %fd76, 0d7FE1CCF385EBC8A0, %fd73;
	ld.global.f64 	%fd78, [%rd29+56];
	ld.global.f64 	%fd79, [%rd28+56];
	mul.f64 	%fd80, %fd78, %fd79;
	fma.rn.f64 	%fd140, %fd80, 0d7FE1CCF385EBC8A0, %fd77;
	add.s32 	%r25, %r25, 16;
	add.s64 	%rd29, %rd29, 128;
	add.s64 	%rd28, %rd28, 128;
	setp.ne.s32 	%p3, %r25, 0;
	@%p3 bra 	$L__BB0_3;
$L__BB0_4:
	setp.eq.s32 	%p4, %r1, 0;
	@%p4 bra 	$L__BB0_13;
	and.b32  	%r7, %r16, 7;
	setp.lt.u32 	%p5, %r1, 8;
	@%p5 bra 	$L__BB0_7;
	mul.wide.u32 	%rd17, %r27, 8;
	add.s64 	%rd18, %rd2, %rd17;
	ld.global.f64 	%fd82, [%rd18];
	add.s64 	%rd19, %rd1, %rd17;
	ld.global.f64 	%fd83, [%rd19];
	mul.f64 	%fd84, %fd82, %fd83;
	fma.rn.f64 	%fd85, %fd84, 0d7FE1CCF385EBC8A0, %fd140;
	ld.global.f64 	%fd86, [%rd18+8];
	ld.global.f64 	%fd87, [%rd19+8];
	mul.f64 	%fd88, %fd86, %fd87;
	fma.rn.f64 	%fd89, %fd88, 0d7FE1CCF385EBC8A0, %fd85;
	ld.global.f64 	%fd90, [%rd18+16];
	ld.global.f64 	%fd91, [%rd19+16];
	mul.f64 	%fd92, %fd90, %fd91;
	fma.rn.f64 	%fd93, %fd92, 0d7FE1CCF385EBC8A0, %fd89;
	ld.global.f64 	%fd94, [%rd18+24];
	ld.global.f64 	%fd95, [%rd19+24];
	mul.f64 	%fd96, %fd94, %fd95;
	fma.rn.f64 	%fd97, %fd96, 0d7FE1CCF385EBC8A0, %fd93;
	ld.global.f64 	%fd98, [%rd18+32];
	ld.global.f64 	%fd99, [%rd19+32];
	mul.f64 	%fd100, %fd98, %fd99;
	fma.rn.f64 	%fd101, %fd100, 0d7FE1CCF385EBC8A0, %fd97;
	ld.global.f64 	%fd102, [%rd18+40];
	ld.global.f64 	%fd103, [%rd19+40];
	mul.f64 	%fd104, %fd102, %fd103;
	fma.rn.f64 	%fd105, %fd104, 0d7FE1CCF385EBC8A0, %fd101;
	ld.global.f64 	%fd106, [%rd18+48];
	ld.global.f64 	%fd107, [%rd19+48];
	mul.f64 	%fd108, %fd106, %fd107;
	fma.rn.f64 	%fd109, %fd108, 0d7FE1CCF385EBC8A0, %fd105;
	ld.global.f64 	%fd110, [%rd18+56];
	ld.global.f64 	%fd111, [%rd19+56];
	mul.f64 	%fd112, %fd110, %fd111;
	fma.rn.f64 	%fd140, %fd112, 0d7FE1CCF385EBC8A0, %fd109;
	add.s32 	%r27, %r27, 8;
$L__BB0_7:
	setp.eq.s32 	%p6, %r7, 0;
	@%p6 bra 	$L__BB0_13;
	and.b32  	%r10, %r16, 3;
	setp.lt.u32 	%p7, %r7, 4;
	@%p7 bra 	$L__BB0_10;
	mul.wide.u32 	%rd20, %r27, 8;
	add.s64 	%rd21, %rd2, %rd20;
	ld.global.f64 	%fd114, [%rd21];
	add.s64 	%rd22, %rd1, %rd20;
	ld.global.f64 	%fd115, [%rd22];
	mul.f64 	%fd116, %fd114, %fd115;
	fma.rn.f64 	%fd117, %fd116, 0d7FE1CCF385EBC8A0, %fd140;
	ld.global.f64 	%fd118, [%rd21+8];
	ld.global.f64 	%fd119, [%rd22+8];
	mul.f64 	%fd120, %fd118, %fd119;
	fma.rn.f64 	%fd121, %fd120, 0d7FE1CCF385EBC8A0, %fd117;
	ld.global.f64 	%fd122, [%rd21+16];
	ld.global.f64 	%fd123, [%rd22+16];
	mul.f64 	%fd124, %fd122, %fd123;
	fma.rn.f64 	%fd125, %fd124, 0d7FE1CCF385EBC8A0, %fd121;
	ld.global.f64 	%fd126, [%rd21+24];
	ld.global.f64 	%fd127, [%rd22+24];
	mul.f64 	%fd128, %fd126, %fd127;
	fma.rn.f64 	%fd140, %fd128, 0d7FE1CCF385EBC8A0, %fd125;
	add.s32 	%r27, %r27, 4;
$L__BB0_10:
	setp.eq.s32 	%p8, %r10, 0;
	@%p8 bra 	$L__BB0_13;
	mul.wide.u32 	%rd23, %r27, 8;
	add.s64 	%rd31, %rd1, %rd23;
	add.s64 	%rd30, %rd2, %rd23;
	neg.s32 	%r29, %r10;
$L__BB0_12:
	.pragma "nounroll";
	ld.global.f64 	%fd129, [%rd30];
	ld.global.f64 	%fd130, [%rd31];
	mul.f64 	%fd131, %fd129, %fd130;
	fma.rn.f64 	%fd140, %fd131, 0d7FE1CCF385EBC8A0, %fd140;
	add.s64 	%rd31, %rd31, 8;
	add.s64 	%rd30, %rd30, 8;
	add.s32 	%r29, %r29, 1;
	setp.ne.s32 	%p9, %r29, 0;
	@%p9 bra 	$L__BB0_12;
$L__BB0_13:
	mov.u32 	%r18, %ctaid.x;
	mov.u32 	%r19, %ntid.x;
	mul.lo.s32 	%r20, %r18, %r19;
	mov.u32 	%r21, %tid.x;
	neg.s32 	%r22, %r21;
	setp.ne.s32 	%p10, %r20, %r22;
	@%p10 bra 	$L__BB0_15;
	add.u64 	%rd24, %SP, 0;
	add.u64 	%rd25, %SPL, 0;
	st.local.f64 	[%rd25], %fd140;
	mov.u64 	%rd26, $str;
	cvta.global.u64 	%rd27, %rd26;
	{ // callseq 0, 0
	.param .b64 param0;
	st.param.b64 	[param0], %rd27;
	.param .b64 param1;
	st.param.b64 	[param1], %rd24;
	.param .b32 retval0;
	call.uni (retval0), 
	vprintf, 
	(
	param0, 
	param1
	);
	ld.param.b32 	%r23, [retval0];
	} // callseq 0
$L__BB0_15:
	ret;

}


// ===== COMPILED SASS (sm_100) =====

	.target	sm_100

	.elftype	@"ET_EXEC"


//--------------------- .note.nv.tkinfo           --------------------------
	.section	.note.nv.tkinfo,"",@"SHT_NOTE"
	.sectionflags	@"SHF_NOTE_NV_TKINFO"
	.tkinfo
        /*0018*/ 	.word	0x00000002
        /*0030*/ 	.string	""
        /*0030*/ 	.string	"ptxas"
        /*0030*/ 	.string	"Cuda compilation tools, release 13.0, V13.0.88"
        /*0030*/ 	.string	"Build cuda_13.0.r13.0/compiler.36424714_0"
        /*0030*/ 	.string	"-arch sm_100 -m 64 "



//--------------------- .note.nv.cuinfo           --------------------------
	.section	.note.nv.cuinfo,"",@"SHT_NOTE"
	.sectionflags	@"SHF_NOTE_NV_CUINFO"
        /*0018*/ 	.short	0x0002
        /*001a*/ 	.short	0x0064
        /*001c*/ 	.short	0x0082
	.zero		2


//--------------------- .nv.info                  --------------------------
	.section	.nv.info,"",@"SHT_CUDA_INFO"
	.align	4


	//----- nvinfo : EIATTR_REGCOUNT
	.align		4
        /*0000*/ 	.byte	0x04, 0x2f
        /*0002*/ 	.short	(.L_2 - .L_1)
	.align		4
.L_1:
        /*0004*/ 	.word	index@(_Z8dot_prodPdS_i)
        /*0008*/ 	.word	0x00000020


	//----- nvinfo : EIATTR_FRAME_SIZE
	.align		4
.L_2:
        /*000c*/ 	.byte	0x04, 0x11
        /*000e*/ 	.short	(.L_4 - .L_3)
	.align		4
.L_3:
        /*0010*/ 	.word	index@(_Z8dot_prodPdS_i)
        /*0014*/ 	.word	0x00000008


	//----- nvinfo : EIATTR_MIN_STACK_SIZE
	.align		4
.L_4:
        /*0018*/ 	.byte	0x04, 0x12
        /*001a*/ 	.short	(.L_6 - .L_5)
	.align		4
.L_5:
        /*001c*/ 	.word	index@(_Z8dot_prodPdS_i)
        /*0020*/ 	.word	0x00000008
.L_6:


//--------------------- .nv.compat                --------------------------
	.section	.nv.compat,"",@"SHT_CUDA_COMPAT_INFO"
	.align	4
        /*0000*/ 	.byte	0x02, 0x09, 0x00, 0x00, 0x02, 0x02, 0x01, 0x00, 0x02, 0x05, 0x05, 0x00, 0x03, 0x07, 0x01, 0x01
        /*0010*/ 	.byte	0x02, 0x03, 0x00, 0x00, 0x02, 0x06, 0x01, 0x00, 0x04, 0x0b, 0x08, 0x00, 0x01, 0x00, 0x00, 0x00
        /*0020*/ 	.byte	0x00, 0x00, 0x00, 0x00


//--------------------- .nv.info._Z8dot_prodPdS_i --------------------------
	.section	.nv.info._Z8dot_prodPdS_i,"",@"SHT_CUDA_INFO"
	.sectionflags	@""
	.align	4


	//----- nvinfo : EIATTR_CUDA_API_VERSION
	.align		4
        /*0000*/ 	.byte	0x04, 0x37
        /*0002*/ 	.short	(.L_8 - .L_7)
.L_7:
        /*0004*/ 	.word	0x00000082


	//----- nvinfo : EIATTR_KPARAM_INFO
	.align		4
.L_8:
        /*0008*/ 	.byte	0x04, 0x17
        /*000a*/ 	.short	(.L_10 - .L_9)
.L_9:
        /*000c*/ 	.word	0x00000000
        /*0010*/ 	.short	0x0002
        /*0012*/ 	.short	0x0010
        /*0014*/ 	.byte	0x00, 0xf0, 0x11, 0x00


	//----- nvinfo : EIATTR_KPARAM_INFO
	.align		4
.L_10:
        /*0018*/ 	.byte	0x04, 0x17
        /*001a*/ 	.short	(.L_12 - .L_11)
.L_11:
        /*001c*/ 	.word	0x00000000
        /*0020*/ 	.short	0x0001
        /*0022*/ 	.short	0x0008
        /*0024*/ 	.byte	0x00, 0xf5, 0x21, 0x00


	//----- nvinfo : EIATTR_KPARAM_INFO
	.align		4
.L_12:
        /*0028*/ 	.byte	0x04, 0x17
        /*002a*/ 	.short	(.L_14 - .L_13)
.L_13:
        /*002c*/ 	.word	0x00000000
        /*0030*/ 	.short	0x0000
        /*0032*/ 	.short	0x0000
        /*0034*/ 	.byte	0x00, 0xf5, 0x21, 0x00


	//----- nvinfo : EIATTR_SPARSE_MMA_MASK
	.align		4
.L_14:
        /*0038*/ 	.byte	0x03, 0x50
        /*003a*/ 	.short	0x0000


	//----- nvinfo : EIATTR_MAXREG_COUNT
	.align		4
        /*003c*/ 	.byte	0x03, 0x1b
        /*003e*/ 	.short	0x00ff


	//----- nvinfo : EIATTR_EXTERNS
	.align		4
        /*0040*/ 	.byte	0x04, 0x0f
        /*0042*/ 	.short	(.L_16 - .L_15)


	//   ....[0]....
	.align		4
.L_15:
        /*0044*/ 	.word	index@(vprintf)


	//----- nvinfo : EIATTR_MERCURY_ISA_VERSION
	.align		4
.L_16:
        /*0048*/ 	.byte	0x03, 0x5f
        /*004a*/ 	.short	0x0101


	//----- nvinfo : EIATTR_VRC_CTA_INIT_COUNT
	.align		4
        /*004c*/ 	.byte	0x02, 0x4a
	.zero		1
	.zero		1


	//----- nvinfo : EIATTR_SYSCALL_OFFSETS
	.align		4
        /*0050*/ 	.byte	0x04, 0x46
        /*0052*/ 	.short	(.L_18 - .L_17)


	//   ....[0]....
.L_17:
        /*0054*/ 	.word	0x00000d40


	//----- nvinfo : EIATTR_EXIT_INSTR_OFFSETS
	.align		4
.L_18:
        /*0058*/ 	.byte	0x04, 0x1c
        /*005a*/ 	.short	(.L_20 - .L_19)


	//   ....[0]....
.L_19:
        /*005c*/ 	.word	0x00000cc0


	//   ....[1]....
        /*0060*/ 	.word	0x00000d50


	//----- nvinfo : EIATTR_CRS_STACK_SIZE
	.align		4
.L_20:
        /*0064*/ 	.byte	0x04, 0x1e
        /*0066*/ 	.short	(.L_22 - .L_21)
.L_21:
        /*0068*/ 	.word	0x00000000


	//----- nvinfo : EIATTR_CBANK_PARAM_SIZE
	.align		4
.L_22:
        /*006c*/ 	.byte	0x03, 0x19
        /*006e*/ 	.short	0x0014


	//----- nvinfo : EIATTR_PARAM_CBANK
	.align		4
        /*0070*/ 	.byte	0x04, 0x0a
        /*0072*/ 	.short	(.L_24 - .L_23)
	.align		4
.L_23:
        /*0074*/ 	.word	index@(.nv.constant0._Z8dot_prodPdS_i)
        /*0078*/ 	.short	0x0380
        /*007a*/ 	.short	0x0014


	//----- nvinfo : EIATTR_SW_WAR
	.align		4
.L_24:
        /*007c*/ 	.byte	0x04, 0x36
        /*007e*/ 	.short	(.L_26 - .L_25)
.L_25:
        /*0080*/ 	.word	0x00000008
.L_26:


//--------------------- .nv.callgraph             --------------------------
	.section	.nv.callgraph,"",@"SHT_CUDA_CALLGRAPH"
	.align	4
	.sectionentsize	8
	.align		4
        /*0000*/ 	.word	0x00000000
	.align		4
        /*0004*/ 	.word	0xffffffff
	.align		4
        /*0008*/ 	.word	index@(_Z8dot_prodPdS_i)
	.align		4
        /*000c*/ 	.word	index@(vprintf)
	.align		4
        /*0010*/ 	.word	0x00000000
	.align		4
        /*0014*/ 	.word	0xfffffffe
	.align		4
        /*0018*/ 	.word	0x00000000
	.align		4
        /*001c*/ 	.word	0xfffffffd
	.align		4
        /*0020*/ 	.word	0x00000000
	.align		4
        /*0024*/ 	.word	0xfffffffc


//--------------------- .nv.constant4             --------------------------
	.section	.nv.constant4,"a",@progbits
	.align	8
	.align		8
.nv.constant4:
        /*0000*/ 	.dword	vprintf
	.align		8
        /*0008*/ 	.dword	$str


//--------------------- .text._Z8dot_prodPdS_i    --------------------------
	.section	.text._Z8dot_prodPdS_i,"ax",@progbits
	.align	128
        .global         _Z8dot_prodPdS_i
        .type           _Z8dot_prodPdS_i,@function
        .size           _Z8dot_prodPdS_i,(.L_x_8 - _Z8dot_prodPdS_i)
        .other          _Z8dot_prodPdS_i,@"STO_CUDA_ENTRY STV_DEFAULT"
_Z8dot_prodPdS_i:
.text._Z8dot_prodPdS_i:
[----:B------:R-:W0:Y:S01]  /*0000*/  LDC R1, c[0x0][0x37c] ;  /* 0x0000df00ff017b82 */ /* 0x000e220000000800 */
[----:B------:R-:W1:Y:S01]  /*0010*/  LDCU UR8, c[0x0][0x390] ;  /* 0x00007200ff0877ac */ /* 0x000e620008000800 */
[----:B0-----:R-:W-:Y:S01]  /*0020*/  VIADD R1, R1, 0xfffffff8 ;  /* 0xfffffff801017836 */ /* 0x001fe20000000000 */
[----:B------:R-:W0:Y:S01]  /*0030*/  LDCU UR4, c[0x0][0x2f8] ;  /* 0x00005f00ff0477ac */ /* 0x000e220008000800 */
[----:B------:R-:W2:Y:S01]  /*0040*/  LDCU UR5, c[0x0][0x2fc] ;  /* 0x00005f80ff0577ac */ /* 0x000ea20008000800 */
[----:B-1----:R-:W-:Y:S02]  /*0050*/  UISETP.GE.AND UP0, UPT, UR8, 0x1, UPT ;  /* 0x000000010800788c */ /* 0x002fe4000bf06270 */
[----:B0-----:R-:W-:-:S05]  /*0060*/  IADD3 R6, P0, PT, R1, UR4, RZ ;  /* 0x0000000401067c10 */ /* 0x001fca000ff1e0ff */
[----:B--2---:R-:W-:Y:S02]  /*0070*/  IMAD.X R7, RZ, RZ, UR5, P0 ;  /* 0x00000005ff077e24 */ /* 0x004fe400080e06ff */
[----:B------:R-:W-:Y:S06]  /*0080*/  BRA.U !UP0, `(.L_x_0) ;  /* 0x0000000908f47547 */ /* 0x000fec000b800000 */
[----:B------:R-:W-:Y:S01]  /*0090*/  UISETP.GE.U32.AND UP1, UPT, UR8, 0x10, UPT ;  /* 0x000000100800788c */ /* 0x000fe2000bf26070 */
[----:B------:R-:W-:Y:S01]  /*00a0*/  HFMA2 R0, -RZ, RZ, 0, 0 ;  /* 0x00000000ff007431 */ /* 0x000fe200000001ff */
[----:B------:R-:W-:Y:S01]  /*00b0*/  ULOP3.LUT UR9, UR8, 0xf, URZ, 0xc0, !UPT ;  /* 0x0000000f08097892 */ /* 0x000fe2000f8ec0ff */
[----:B------:R-:W0:Y:S03]  /*00c0*/  LDCU.64 UR16, c[0x0][0x358] ;  /* 0x00006b00ff1077ac */ /* 0x000e260008000a00 */
[----:B------:R-:W-:-:S03]  /*00d0*/  UISETP.NE.AND UP0, UPT, UR9, URZ, UPT ;  /* 0x000000ff0900728c */ /* 0x000fc6000bf05270 */
[----:B------:R-:W-:Y:S08]  /*00e0*/  BRA.U !UP1, `(.L_x_1) ;  /* 0x0000000509547547 */ /* 0x000ff0000b800000 */
[----:B------:R-:W1:Y:S01]  /*00f0*/  LDCU.128 UR12, c[0x0][0x380] ;  /* 0x00007000ff0c77ac */ /* 0x000e620008000c00 */
[----:B------:R-:W-:-:S04]  /*0100*/  ULOP3.LUT UR10, UR8, 0x7ffffff0, URZ, 0xc0, !UPT ;  /* 0x7ffffff0080a7892 */ /* 0x000fc8000f8ec0ff */
[----:B------:R-:W-:Y:S02]  /*0110*/  UIADD3 UR11, UPT, UPT, -UR10, URZ, URZ ;  /* 0x000000ff0a0b7290 */ /* 0x000fe4000fffe1ff */
[----:B------:R-:W-:Y:S01]  /*0120*/  IMAD.U32 R0, RZ, RZ, UR10 ;  /* 0x0000000aff007e24 */ /* 0x000fe2000f8e00ff */
[----:B-1----:R-:W-:Y:S02]  /*0130*/  UIADD3 UR6, UP1, UPT, UR12, 0x40, URZ ;  /* 0x000000400c067890 */ /* 0x002fe4000ff3e0ff */
[----:B------:R-:W-:Y:S02]  /*0140*/  UIADD3 UR4, UP2, UPT, UR14, 0x40, URZ ;  /* 0x000000400e047890 */ /* 0x000fe4000ff5e0ff */
[----:B------:R-:W-:Y:S02]  /*0150*/  UIADD3.X UR7, UPT, UPT, URZ, UR13, URZ, UP1, !UPT ;  /* 0x0000000dff077290 */ /* 0x000fe40008ffe4ff */
[----:B------:R-:W-:Y:S01]  /*0160*/  UIADD3.X UR5, UPT, UPT, URZ, UR15, URZ, UP2, !UPT ;  /* 0x0000000fff057290 */ /* 0x000fe200097fe4ff */
[----:B------:R-:W-:Y:S01]  /*0170*/  MOV R4, UR6 ;  /* 0x0000000600047c02 */ /* 0x000fe20008000f00 */
[----:B------:R-:W-:-:S02]  /*0180*/  IMAD.U32 R8, RZ, RZ, UR4 ;  /* 0x00000004ff087e24 */ /* 0x000fc4000f8e00ff */
[----:B------:R-:W-:Y:S02]  /*0190*/  MOV R5, UR7 ;  /* 0x0000000700057c02 */ /* 0x000fe40008000f00 */
[----:B------:R-:W-:-:S07]  /*01a0*/  IMAD.U32 R9, RZ, RZ, UR5 ;  /* 0x00000005ff097e24 */ /* 0x000fce000f8e00ff */
.L_x_2:
[----:B0-----:R-:W2:Y:S04]  /*01b0*/  LDG.E.64 R22, desc[UR16][R4.64+-0x40] ;  /* 0xffffc01004167981 */ /* 0x001ea8000c1e1b00 */
[----:B------:R-:W2:Y:S04]  /*01c0*/  LDG.E.64 R24, desc[UR16][R8.64+-0x40] ;  /* 0xffffc01008187981 */ /* 0x000ea8000c1e1b00 */
[----:B------:R-:W3:Y:S04]  /*01d0*/  LDG.E.64 R10, desc[UR16][R4.64+-0x38] ;  /* 0xffffc810040a7981 */ /* 0x000ee8000c1e1b00 */
[----:B------:R-:W3:Y:S04]  /*01e0*/  LDG.E.64 R20, desc[UR16][R8.64+-0x38] ;  /* 0xffffc81008147981 */ /* 0x000ee8000c1e1b00 */
[----:B------:R-:W4:Y:S04]  /*01f0*/  LDG.E.64 R18, desc[UR16][R4.64+-0x30] ;  /* 0xffffd01004127981 */ /* 0x000f28000c1e1b00 */
[----:B------:R-:W4:Y:S04]  /*0200*/  LDG.E.64 R16, desc[UR16][R8.64+-0x30] ;  /* 0xffffd01008107981 */ /* 0x000f28000c1e1b00 */
[----:B------:R-:W5:Y:S04]  /*0210*/  LDG.E.64 R12, desc[UR16][R4.64+-0x28] ;  /* 0xffffd810040c7981 */ /* 0x000f68000c1e1b00 */
[----:B------:R-:W5:Y:S01]  /*0220*/  LDG.E.64 R14, desc[UR16][R8.64+-0x28] ;  /* 0xffffd810080e7981 */ /* 0x000f62000c1e1b00 */
[----:B------:R-:W-:Y:S01]  /*0230*/  UMOV UR4, 0x85ebc8a0 ;  /* 0x85ebc8a000047882 */ /* 0x000fe20000000000 */
[----:B------:R-:W-:Y:S01]  /*0240*/  UMOV UR5, 0x7fe1ccf3 ;  /* 0x7fe1ccf300057882 */ /* 0x000fe20000000000 */
[----:B--2---:R-:W-:-:S08]  /*0250*/  DMUL R22, R22, R24 ;  /* 0x0000001816167228 */ /* 0x004fd00000000000 */
[----:B------:R-:W-:Y:S02]  /*0260*/  DFMA R22, R22, UR4, R2 ;  /* 0x0000000416167c2b */ /* 0x000fe40008000002 */
[----:B---3--:R-:W-:Y:S01]  /*0270*/  DMUL R20, R10, R20 ;  /* 0x000000140a147228 */ /* 0x008fe20000000000 */
[----:B------:R-:W2:Y:S04]  /*0280*/  LDG.E.64 R2, desc[UR16][R4.64+-0x20] ;  /* 0xffffe01004027981 */ /* 0x000ea8000c1e1b00 */
[----:B------:R-:W2:Y:S01]  /*0290*/  LDG.E.64 R10, desc[UR16][R8.64+-0x20] ;  /* 0xffffe010080a7981 */ /* 0x000ea2000c1e1b00 */
[----:B----4-:R-:W-:Y:S02]  /*02a0*/  DMUL R16, R18, R16 ;  /* 0x0000001012107228 */ /* 0x010fe40000000000 */
[----:B------:R-:W-:Y:S01]  /*02b0*/  DFMA R24, R20, UR4, R22 ;  /* 0x0000000414187c2b */ /* 0x000fe20008000016 */
[----:B------:R-:W3:Y:S04]  /*02c0*/  LDG.E.64 R18, desc[UR16][R8.64+-0x8] ;  /* 0xfffff81008127981 */ /* 0x000ee8000c1e1b00 */
[----:B------:R-:W4:Y:S04]  /*02d0*/  LDG.E.64 R20, desc[UR16][R4.64+-0x18] ;  /* 0xffffe81004147981 */ /* 0x000f28000c1e1b00 */
[----:B------:R-:W4:Y:S01]  /*02e0*/  LDG.E.64 R22, desc[UR16][R8.64+-0x18] ;  /* 0xffffe81008167981 */ /* 0x000f22000c1e1b00 */
[----:B------:R-:W-:-:S02]  /*02f0*/  DFMA R24, R16, UR4, R24 ;  /* 0x0000000410187c2b */ /* 0x000fc40008000018 */
[----:B-----5:R-:W-:Y:S01]  /*0300*/  DMUL R16, R12, R14 ;  /* 0x0000000e0c107228 */ /* 0x020fe20000000000 */
[----:B------:R-:W5:Y:S04]  /*0310*/  LDG.E.64 R12, desc[UR16][R4.64+-0x10] ;  /* 0xfffff010040c7981 */ /* 0x000f68000c1e1b00 */
[----:B------:R-:W5:Y:S03]  /*0320*/  LDG.E.64 R14, desc[UR16][R8.64+-0x10] ;  /* 0xfffff010080e7981 */ /* 0x000f66000c1e1b00 */
[----:B------:R-:W-:Y:S02]  /*0330*/  DFMA R24, R16, UR4, R24 ;  /* 0x0000000410187c2b */ /* 0x000fe40008000018 */
[----:B------:R-:W3:Y:S01]  /*0340*/  LDG.E.64 R16, desc[UR16][R4.64+-0x8] ;  /* 0xfffff81004107981 */ /* 0x000ee2000c1e1b00 */
[----:B--2---:R-:W-:-:S03]  /*0350*/  DMUL R2, R2, R10 ;  /* 0x0000000a02027228 */ /* 0x004fc60000000000 */
[----:B------:R-:W2:Y:S05]  /*0360*/  LDG.E.64 R10, desc[UR16][R4.64] ;  /* 0x00000010040a7981 */ /* 0x000eaa000c1e1b00 */
[----:B------:R-:W-:Y:S02]  /*0370*/  DFMA R24, R2, UR4, R24 ;  /* 0x0000000402187c2b */ /* 0x000fe40008000018 */
[----:B------:R-:W2:Y:S01]  /*0380*/  LDG.E.64 R2, desc[UR16][R8.64] ;  /* 0x0000001008027981 */ /* 0x000ea2000c1e1b00 */
[----:B----4-:R-:W-:-:S03]  /*0390*/  DMUL R20, R20, R22 ;  /* 0x0000001614147228 */ /* 0x010fc60000000000 */
[----:B------:R-:W4:Y:S05]  /*03a0*/  LDG.E.64 R22, desc[UR16][R4.64+0x10] ;  /* 0x0000101004167981 */ /* 0x000f2a000c1e1b00 */
[----:B------:R-:W-:Y:S02]  /*03b0*/  DFMA R24, R20, UR4, R24 ;  /* 0x0000000414187c2b */ /* 0x000fe40008000018 */
[----:B-----5:R-:W-:Y:S01]  /*03c0*/  DMUL R20, R12, R14 ;  /* 0x0000000e0c147228 */ /* 0x020fe20000000000 */
[----:B------:R-:W5:Y:S04]  /*03d0*/  LDG.E.64 R14, desc[UR16][R4.64+0x8] ;  /* 0x00000810040e7981 */ /* 0x000f68000c1e1b00 */
[----:B------:R-:W5:Y:S01]  /*03e0*/  LDG.E.64 R12, desc[UR16][R8.64+0x8] ;  /* 0x00000810080c7981 */ /* 0x000f62000c1e1b00 */
[----:B---3--:R-:W-:-:S02]  /*03f0*/  DMUL R16, R16, R18 ;  /* 0x0000001210107228 */ /* 0x008fc40000000000 */
[----:B------:R-:W-:Y:S01]  /*0400*/  DFMA R24, R20, UR4, R24 ;  /* 0x0000000414187c2b */ /* 0x000fe20008000018 */
[----:B------:R-:W3:Y:S04]  /*0410*/  LDG.E.64 R18, desc[UR16][R4.64+0x18] ;  /* 0x0000181004127981 */ /* 0x000ee8000c1e1b00 */
[----:B------:R-:W4:Y:S03]  /*0420*/  LDG.E.64 R20, desc[UR16][R8.64+0x10] ;  /* 0x0000101008147981 */ /* 0x000f26000c1e1b00 */
[----:B------:R-:W-:Y:S01]  /*0430*/  DFMA R24, R16, UR4, R24 ;  /* 0x0000000410187c2b */ /* 0x000fe20008000018 */
[----:B------:R-:W3:Y:S01]  /*0440*/  LDG.E.64 R16, desc[UR16][R8.64+0x18] ;  /* 0x0000181008107981 */ /* 0x000ee2000c1e1b00 */
[----:B--2---:R-:W-:-:S03]  /*0450*/  DMUL R2, R10, R2 ;  /* 0x000000020a027228 */ /* 0x004fc60000000000 */
[----:B------:R-:W2:Y:S05]  /*0460*/  LDG.E.64 R10, desc[UR16][R4.64+0x20] ;  /* 0x00002010040a7981 */ /* 0x000eaa000c1e1b00 */
[----:B------:R-:W-:Y:S02]  /*0470*/  DFMA R24, R2, UR4, R24 ;  /* 0x0000000402187c2b */ /* 0x000fe40008000018 */
[----:B------:R-:W2:Y:S01]  /*0480*/  LDG.E.64 R2, desc[UR16][R8.64+0x20] ;  /* 0x0000201008027981 */ /* 0x000ea2000c1e1b00 */
[----:B-----5:R-:W-:-:S03]  /*0490*/  DMUL R12, R14, R12 ;  /* 0x0000000c0e0c7228 */ /* 0x020fc60000000000 */
[----:B------:R-:W5:Y:S05]  /*04a0*/  LDG.E.64 R14, desc[UR16][R8.64+0x28] ;  /* 0x00002810080e7981 */ /* 0x000f6a000c1e1b00 */
[----:B------:R-:W-:Y:S02]  /*04b0*/  DFMA R24, R12, UR4, R24 ;  /* 0x000000040c187c2b */ /* 0x000fe40008000018 */
[----:B----4-:R-:W-:Y:S01]  /*04c0*/  DMUL R20, R22, R20 ;  /* 0x0000001416147228 */ /* 0x010fe20000000000 */
[----:B------:R-:W5:Y:S04]  /*04d0*/  LDG.E.64 R12, desc[UR16][R4.64+0x28] ;  /* 0x00002810040c7981 */ /* 0x000f68000c1e1b00 */
[----:B------:R-:W4:Y:S03]  /*04e0*/  LDG.E.64 R22, desc[UR16][R4.64+0x38] ;  /* 0x0000381004167981 */ /* 0x000f26000c1e1b00 */
[----:B------:R-:W-:-:S02]  /*04f0*/  DFMA R24, R20, UR4, R24 ;  /* 0x0000000414187c2b */ /* 0x000fc40008000018 */
[----:B---3--:R-:W-:Y:S01]  /*0500*/  DMUL R20, R18, R16 ;  /* 0x0000001012147228 */ /* 0x008fe20000000000 */
[----:B------:R0:W3:Y:S04]  /*0510*/  LDG.E.64 R18, desc[UR16][R4.64+0x30] ;  /* 0x0000301004127981 */ /* 0x0000e8000c1e1b00 */
[----:B------:R-:W3:Y:S03]  /*0520*/  LDG.E.64 R16, desc[UR16][R8.64+0x30] ;  /* 0x0000301008107981 */ /* 0x000ee6000c1e1b00 */
[----:B------:R-:W-:Y:S02]  /*0530*/  DFMA R24, R20, UR4, R24 ;  /* 0x0000000414187c2b */ /* 0x000fe40008000018 */
[----:B------:R1:W4:Y:S01]  /*0540*/  LDG.E.64 R20, desc[UR16][R8.64+0x38] ;  /* 0x0000381008147981 */ /* 0x000322000c1e1b00 */
[----:B------:R-:W-:-:S04]  /*0550*/  UIADD3 UR11, UPT, UPT, UR11, 0x10, URZ ;  /* 0x000000100b0b7890 */ /* 0x000fc8000fffe0ff */
[----:B------:R-:W-:Y:S01]  /*0560*/  UISETP.NE.AND UP1, UPT, UR11, URZ, UPT ;  /* 0x000000ff0b00728c */ /* 0x000fe2000bf25270 */
[----:B0-----:R-:W-:Y:S02]  /*0570*/  IADD3 R4, P0, PT, R4, 0x80, RZ ;  /* 0x0000008004047810 */ /* 0x001fe40007f1e0ff */
[----:B-1----:R-:W-:Y:S02]  /*0580*/  IADD3 R8, P1, PT, R8, 0x80, RZ ;  /* 0x0000008008087810 */ /* 0x002fe40007f3e0ff */
[----:B------:R-:W-:-:S03]  /*0590*/  IADD3.X R5, PT, PT, RZ, R5, RZ, P0, !PT ;  /* 0x00000005ff057210 */ /* 0x000fc600007fe4ff */
[----:B------:R-:W-:Y:S01]  /*05a0*/  IMAD.X R9, RZ, RZ, R9, P1 ;  /* 0x000000ffff097224 */ /* 0x000fe200008e0609 */
[----:B--2---:R-:W-:-:S08]  /*05b0*/  DMUL R2, R10, R2 ;  /* 0x000000020a027228 */ /* 0x004fd00000000000 */
[----:B------:R-:W-:Y:S02]  /*05c0*/  DFMA R2, R2, UR4, R24 ;  /* 0x0000000402027c2b */ /* 0x000fe40008000018 */
[----:B-----5:R-:W-:-:S08]  /*05d0*/  DMUL R12, R12, R14 ;  /* 0x0000000e0c0c7228 */ /* 0x020fd00000000000 */
[----:B------:R-:W-:Y:S02]  /*05e0*/  DFMA R2, R12, UR4, R2 ;  /* 0x000000040c027c2b */ /* 0x000fe40008000002 */
[----:B---3--:R-:W-:Y:S02]  /*05f0*/  DMUL R16, R18, R16 ;  /* 0x0000001012107228 */ /* 0x008fe40000000000 */
[----:B----4-:R-:W-:-:S06]  /*0600*/  DMUL R20, R22, R20 ;  /* 0x0000001416147228 */ /* 0x010fcc0000000000 */
[----:B------:R-:W-:-:S08]  /*0610*/  DFMA R2, R16, UR4, R2 ;  /* 0x0000000410027c2b */ /* 0x000fd00008000002 */
[----:B------:R-:W-:Y:S01]  /*0620*/  DFMA R2, R20, UR4, R2 ;  /* 0x0000000414027c2b */ /* 0x000fe20008000002 */
[----:B------:R-:W-:Y:S10]  /*0630*/  BRA.U UP1, `(.L_x_2) ;  /* 0xfffffff901dc7547 */ /* 0x000ff4000b83ffff */
.L_x_1:
[----:B------:R-:W-:Y:S05]  /*0640*/  BRA.U !UP0, `(.L_x_0) ;  /* 0x0000000508847547 */ /* 0x000fea000b800000 */
[----:B------:R-:W-:Y:S02]  /*0650*/  UISETP.GE.U32.AND UP0, UPT, UR9, 0x8, UPT ;  /* 0x000000080900788c */ /* 0x000fe4000bf06070 */
[----:B------:R-:W-:-:S04]  /*0660*/  ULOP3.LUT UR5, UR8, 0x7, URZ, 0xc0, !UPT ;  /* 0x0000000708057892 */ /* 0x000fc8000f8ec0ff */
[----:B------:R-:W-:-:S03]  /*0670*/  UISETP.NE.AND UP1, UPT, UR5, URZ, UPT ;  /* 0x000000ff0500728c */ /* 0x000fc6000bf25270 */
[----:B------:R-:W-:Y:S08]  /*0680*/  BRA.U !UP0, `(.L_x_3) ;  /* 0x00000001089c7547 */ /* 0x000ff0000b800000 */
[----:B------:R-:W1:Y:S08]  /*0690*/  LDC.64 R4, c[0x0][0x380] ;  /* 0x0000e000ff047b82 */ /* 0x000e700000000a00 */
[----:B------:R-:W2:Y:S01]  /*06a0*/  LDC.64 R10, c[0x0][0x388] ;  /* 0x0000e200ff0a7b82 */ /* 0x000ea20000000a00 */
[----:B-1----:R-:W-:-:S05]  /*06b0*/  IMAD.WIDE.U32 R4, R0, 0x8, R4 ;  /* 0x0000000800047825 */ /* 0x002fca00078e0004 */
[----:B0-----:R-:W3:Y:S01]  /*06c0*/  LDG.E.64 R8, desc[UR16][R4.64] ;  /* 0x0000001004087981 */ /* 0x001ee2000c1e1b00 */
[----:B--2---:R-:W-:-:S03]  /*06d0*/  IMAD.WIDE.U32 R10, R0, 0x8, R10 ;  /* 0x00000008000a7825 */ /* 0x004fc600078e000a */
[----:B------:R-:W2:Y:S04]  /*06e0*/  LDG.E.64 R14, desc[UR16][R4.64+0x8] ;  /* 0x00000810040e7981 */ /* 0x000ea8000c1e1b00 */
[----:B------:R-:W3:Y:S04]  /*06f0*/  LDG.E.64 R12, desc[UR16][R10.64] ;  /* 0x000000100a0c7981 */ /* 0x000ee8000c1e1b00 */
[----:B------:R-:W2:Y:S04]  /*0700*/  LDG.E.64 R20, desc[UR16][R10.64+0x8] ;  /* 0x000008100a147981 */ /* 0x000ea8000c1e1b00 */
[----:B------:R-:W4:Y:S04]  /*0710*/  LDG.E.64 R18, desc[UR16][R4.64+0x10] ;  /* 0x0000101004127981 */ /* 0x000f28000c1e1b00 */
[----:B------:R-:W4:Y:S01]  /*0720*/  LDG.E.64 R16, desc[UR16][R10.64+0x10] ;  /* 0x000010100a107981 */ /* 0x000f22000c1e1b00 */
[----:B------:R-:W-:Y:S01]  /*0730*/  UMOV UR6, 0x85ebc8a0 ;  /* 0x85ebc8a000067882 */ /* 0x000fe20000000000 */
[----:B------:R-:W-:-:S02]  /*0740*/  UMOV UR7, 0x7fe1ccf3 ;  /* 0x7fe1ccf300077882 */ /* 0x000fc40000000000 */
[----:B------:R-:W5:Y:S04]  /*0750*/  LDG.E.64 R26, desc[UR16][R4.64+0x38] ;  /* 0x00003810041a7981 */ /* 0x000f68000c1e1b00 */
[----:B------:R-:W5:Y:S01]  /*0760*/  LDG.E.64 R28, desc[UR16][R10.64+0x38] ;  /* 0x000038100a1c7981 */ /* 0x000f62000c1e1b00 */
[----:B---3--:R-:W-:-:S03]  /*0770*/  DMUL R22, R8, R12 ;  /* 0x0000000c08167228 */ /* 0x008fc60000000000 */
[----:B------:R-:W3:Y:S04]  /*0780*/  LDG.E.64 R12, desc[UR16][R4.64+0x18] ;  /* 0x00001810040c7981 */ /* 0x000ee8000c1e1b00 */
[----:B------:R-:W3:Y:S01]  /*0790*/  LDG.E.64 R8, desc[UR16][R10.64+0x18] ;  /* 0x000018100a087981 */ /* 0x000ee2000c1e1b00 */
[----:B--2---:R-:W-:Y:S02]  /*07a0*/  DMUL R20, R14, R20 ;  /* 0x000000140e147228 */ /* 0x004fe40000000000 */
[----:B------:R-:W-:Y:S01]  /*07b0*/  DFMA R22, R22, UR6, R2 ;  /* 0x0000000616167c2b */ /* 0x000fe20008000002 */
[----:B------:R-:W2:Y:S04]  /*07c0*/  LDG.E.64 R14, desc[UR16][R10.64+0x20] ;  /* 0x000020100a0e7981 */ /* 0x000ea8000c1e1b00 */
[----:B------:R-:W2:Y:S01]  /*07d0*/  LDG.E.64 R2, desc[UR16][R4.64+0x20] ;  /* 0x0000201004027981 */ /* 0x000ea2000c1e1b00 */
[----:B----4-:R-:W-:-:S02]  /*07e0*/  DMUL R16, R18, R16 ;  /* 0x0000001012107228 */ /* 0x010fc40000000000 */
[----:B------:R-:W-:Y:S01]  /*07f0*/  DFMA R24, R20, UR6, R22 ;  /* 0x0000000614187c2b */ /* 0x000fe20008000016 */
[----:B------:R-:W4:Y:S04]  /*0800*/  LDG.E.64 R18, desc[UR16][R4.64+0x30] ;  /* 0x0000301004127981 */ /* 0x000f28000c1e1b00 */
[----:B------:R-:W4:Y:S04]  /*0810*/  LDG.E.64 R22, desc[UR16][R4.64+0x28] ;  /* 0x0000281004167981 */ /* 0x000f28000c1e1b00 */
[----:B------:R-:W4:Y:S01]  /*0820*/  LDG.E.64 R20, desc[UR16][R10.64+0x28] ;  /* 0x000028100a147981 */ /* 0x000f22000c1e1b00 */
[----:B------:R-:W-:-:S03]  /*0830*/  DFMA R24, R16, UR6, R24 ;  /* 0x0000000610187c2b */ /* 0x000fc60008000018 */
[----:B------:R-:W4:Y:S01]  /*0840*/  LDG.E.64 R16, desc[UR16][R10.64+0x30] ;  /* 0x000030100a107981 */ /* 0x000f22000c1e1b00 */
[----:B-----5:R-:W-:Y:S01]  /*0850*/  DMUL R26, R26, R28 ;  /* 0x0000001c1a1a7228 */ /* 0x020fe20000000000 */
[----:B------:R-:W-:Y:S01]  /*0860*/  IADD3 R0, PT, PT, R0, 0x8, RZ ;  /* 0x0000000800007810 */ /* 0x000fe20007ffe0ff */
[----:B---3--:R-:W-:-:S08]  /*0870*/  DMUL R8, R12, R8 ;  /* 0x000000080c087228 */ /* 0x008fd00000000000 */
[----:B------:R-:W-:Y:S02]  /*0880*/  DFMA R8, R8, UR6, R24 ;  /* 0x0000000608087c2b */ /* 0x000fe40008000018 */
[----:B--2---:R-:W-:-:S08]  /*0890*/  DMUL R2, R2, R14 ;  /* 0x0000000e02027228 */ /* 0x004fd00000000000 */
[----:B------:R-:W-:Y:S02]  /*08a0*/  DFMA R2, R2, UR6, R8 ;  /* 0x0000000602027c2b */ /* 0x000fe40008000008 */
[----:B----4-:R-:W-:Y:S02]  /*08b0*/  DMUL R20, R22, R20 ;  /* 0x0000001416147228 */ /* 0x010fe40000000000 */
[----:B------:R-:W-:-:S06]  /*08c0*/  DMUL R16, R18, R16 ;  /* 0x0000001012107228 */ /* 0x000fcc0000000000 */
[----:B------:R-:W-:-:S08]  /*08d0*/  DFMA R2, R20, UR6, R2 ;  /* 0x0000000614027c2b */ /* 0x000fd00008000002 */
[----:B------:R-:W-:-:S08]  /*08e0*/  DFMA R2, R16, UR6, R2 ;  /* 0x0000000610027c2b */ /* 0x000fd00008000002 */
[----:B------:R-:W-:-:S11]  /*08f0*/  DFMA R2, R26, UR6, R2 ;  /* 0x000000061a027c2b */ /* 0x000fd60008000002 */
.L_x_3:
        /* <DEDUP_REMOVED lines=14> */
[----:B------:R-:W4:Y:S04]  /*09e0*/  LDG.E.64 R4, desc[UR16][R22.64+0x10] ;  /* 0x0000101016047981 */ /* 0x000f28000c1e1b00 */
[----:B------:R-:W5:Y:S04]  /*09f0*/  LDG.E.64 R14, desc[UR16][R18.64+0x18] ;  /* 0x00001810120e7981 */ /* 0x000f68000c1e1b00 */
[----:B------:R-:W5:Y:S01]  /*0a00*/  LDG.E.64 R16, desc[UR16][R22.64+0x18] ;  /* 0x0000181016107981 */ /* 0x000f62000c1e1b00 */
[----:B------:R-:W-:Y:S01]  /*0a10*/  UMOV UR6, 0x85ebc8a0 ;  /* 0x85ebc8a000067882 */ /* 0x000fe20000000000 */
[----:B------:R-:W-:Y:S01]  /*0a20*/  UMOV UR7, 0x7fe1ccf3 ;  /* 0x7fe1ccf300077882 */ /* 0x000fe20000000000 */
[----:B------:R-:W-:Y:S01]  /*0a30*/  VIADD R0, R0, 0x4 ;  /* 0x0000000400007836 */ /* 0x000fe20000000000 */
[----:B---3--:R-:W-:-:S02]  /*0a40*/  DMUL R20, R20, R24 ;  /* 0x0000001814147228 */ /* 0x008fc40000000000 */
[----:B--2---:R-:W-:-:S06]  /*0a50*/  DMUL R10, R12, R10 ;  /* 0x0000000a0c0a7228 */ /* 0x004fcc0000000000 */
[----:B------:R-:W-:Y:S02]  /*0a60*/  DFMA R20, R20, UR6, R2 ;  /* 0x0000000614147c2b */ /* 0x000fe40008000002 */
[----:B----4-:R-:W-:-:S06]  /*0a70*/  DMUL R4, R8, R4 ;  /* 0x0000000408047228 */ /* 0x010fcc0000000000 */
[----:B------:R-:W-:Y:S02]  /*0a80*/  DFMA R10, R10, UR6, R20 ;  /* 0x000000060a0a7c2b */ /* 0x000fe40008000014 */
[----:B-----5:R-:W-:-:S06]  /*0a90*/  DMUL R14, R14, R16 ;  /* 0x000000100e0e7228 */ /* 0x020fcc0000000000 */
[----:B------:R-:W-:-:S08]  /*0aa0*/  DFMA R4, R4, UR6, R10 ;  /* 0x0000000604047c2b */ /* 0x000fd0000800000a */
[----:B------:R-:W-:-:S11]  /*0ab0*/  DFMA R2, R14, UR6, R4 ;  /* 0x000000060e027c2b */ /* 0x000fd60008000004 */
.L_x_4:
[----:B------:R-:W-:Y:S05]  /*0ac0*/  BRA.U !UP1, `(.L_x_0) ;  /* 0x0000000109647547 */ /* 0x000fea000b800000 */
[----:B------:R-:W1:Y:S01]  /*0ad0*/  LDC.64 R4, c[0x0][0x388] ;  /* 0x0000e200ff047b82 */ /* 0x000e620000000a00 */
[----:B------:R-:W-:-:S07]  /*0ae0*/  UIADD3 UR4, UPT, UPT, -UR4, URZ, URZ ;  /* 0x000000ff04047290 */ /* 0x000fce000fffe1ff */
[----:B------:R-:W2:Y:S01]  /*0af0*/  LDC.64 R8, c[0x0][0x380] ;  /* 0x0000e000ff087b82 */ /* 0x000ea20000000a00 */
[----:B-1----:R-:W-:-:S04]  /*0b00*/  IMAD.WIDE.U32 R4, R0, 0x8, R4 ;  /* 0x0000000800047825 */ /* 0x002fc800078e0004 */
[----:B------:R-:W-:Y:S01]  /*0b10*/  IMAD.MOV.U32 R13, RZ, RZ, R5 ;  /* 0x000000ffff0d7224 */ /* 0x000fe200078e0005 */
[----:B------:R-:W-:Y:S01]  /*0b20*/  MOV R12, R4 ;  /* 0x00000004000c7202 */ /* 0x000fe20000000f00 */
[----:B--2---:R-:W-:-:S04]  /*0b30*/  IMAD.WIDE.U32 R8, R0, 0x8, R8 ;  /* 0x0000000800087825 */ /* 0x004fc800078e0008 */
[----:B------:R-:W-:Y:S01]  /*0b40*/  IMAD.MOV.U32 R11, RZ, RZ, R9 ;  /* 0x000000ffff0b7224 */ /* 0x000fe200078e0009 */
[----:B------:R-:W-:-:S07]  /*0b50*/  MOV R0, R8 ;  /* 0x0000000800007202 */ /* 0x000fce0000000f00 */
.L_x_5:
[----:B------:R-:W-:Y:S01]  /*0b60*/  IMAD.MOV.U32 R8, RZ, RZ, R12 ;  /* 0x000000ffff087224 */ /* 0x000fe200078e000c */
[----:B------:R-:W-:Y:S02]  /*0b70*/  MOV R9, R13 ;  /* 0x0000000d00097202 */ /* 0x000fe40000000f00 */
[----:B------:R-:W-:-:S04]  /*0b80*/  MOV R10, R0 ;  /* 0x00000000000a7202 */ /* 0x000fc80000000f00 */
[----:B0-----:R-:W2:Y:S04]  /*0b90*/  LDG.E.64 R8, desc[UR16][R8.64] ;  /* 0x0000001008087981 */ /* 0x001ea8000c1e1b00 */
[----:B------:R0:W2:Y:S01]  /*0ba0*/  LDG.E.64 R4, desc[UR16][R10.64] ;  /* 0x000000100a047981 */ /* 0x0000a2000c1e1b00 */
[----:B------:R-:W-:-:S04]  /*0bb0*/  UIADD3 UR4, UPT, UPT, UR4, 0x1, URZ ;  /* 0x0000000104047890 */ /* 0x000fc8000fffe0ff */
[----:B------:R-:W-:Y:S01]  /*0bc0*/  UISETP.NE.AND UP0, UPT, UR4, URZ, UPT ;  /* 0x000000ff0400728c */ /* 0x000fe2000bf05270 */
[----:B------:R-:W-:Y:S01]  /*0bd0*/  IADD3 R12, P0, PT, R12, 0x8, RZ ;  /* 0x000000080c0c7810 */ /* 0x000fe20007f1e0ff */
[----:B------:R-:W-:Y:S01]  /*0be0*/  UMOV UR6, 0x85ebc8a0 ;  /* 0x85ebc8a000067882 */ /* 0x000fe20000000000 */
[----:B------:R-:W-:Y:S01]  /*0bf0*/  UMOV UR7, 0x7fe1ccf3 ;  /* 0x7fe1ccf300077882 */ /* 0x000fe20000000000 */
[----:B------:R-:W-:Y:S02]  /*0c00*/  IADD3 R0, P1, PT, R0, 0x8, RZ ;  /* 0x0000000800007810 */ /* 0x000fe40007f3e0ff */
[----:B------:R-:W-:Y:S02]  /*0c10*/  IMAD.X R13, RZ, RZ, R13, P0 ;  /* 0x000000ffff0d7224 */ /* 0x000fe400000e060d */
[----:B0-----:R-:W-:Y:S01]  /*0c20*/  IADD3.X R11, PT, PT, RZ, R11, RZ, P1, !PT ;  /* 0x0000000bff0b7210 */ /* 0x001fe20000ffe4ff */
[----:B--2---:R-:W-:-:S08]  /*0c30*/  DMUL R4, R4, R8 ;  /* 0x0000000804047228 */ /* 0x004fd00000000000 */
[----:B------:R-:W-:Y:S01]  /*0c40*/  DFMA R2, R4, UR6, R2 ;  /* 0x0000000604027c2b */ /* 0x000fe20008000002 */
[----:B------:R-:W-:Y:S10]  /*0c50*/  BRA.U UP0, `(.L_x_5) ;  /* 0xfffffffd00c07547 */ /* 0x000ff4000b83ffff */
.L_x_0:
[----:B------:R-:W1:Y:S01]  /*0c60*/  S2R R0, SR_TID.X ;  /* 0x0000000000007919 */ /* 0x000e620000002100 */
[----:B------:R-:W2:Y:S01]  /*0c70*/  S2UR UR4, SR_CTAID.X ;  /* 0x00000000000479c3 */ /* 0x000ea20000002500 */
[----:B------:R-:W2:Y:S02]  /*0c80*/  LDCU UR5, c[0x0][0x360] ;  /* 0x00006c00ff0577ac */ /* 0x000ea40008000800 */
[----:B--2---:R-:W-:Y:S01]  /*0c90*/  UIMAD UR4, UR4, UR5, URZ ;  /* 0x00000005040472a4 */ /* 0x004fe2000f8e02ff */
[----:B-1----:R-:W-:-:S05]  /*0ca0*/  IMAD.MOV R0, RZ, RZ, -R0 ;  /* 0x000000ffff007224 */ /* 0x002fca00078e0a00 */
[----:B------:R-:W-:-:S13]  /*0cb0*/  ISETP.NE.AND P0, PT, R0, UR4, PT ;  /* 0x0000000400007c0c */ /* 0x000fda000bf05270 */
[----:B0-----:R-:W-:Y:S05]  /*0cc0*/  @P0 EXIT ;  /* 0x000000000000094d */ /* 0x001fea0003800000 */
[----:B------:R-:W-:Y:S01]  /*0cd0*/  MOV R0, 0x0 ;  /* 0x0000000000007802 */ /* 0x000fe20000000f00 */
[----:B------:R0:W-:Y:S01]  /*0ce0*/  STL.64 [R1], R2 ;  /* 0x0000000201007387 */ /* 0x0001e20000100a00 */
[----:B------:R-:W1:Y:S02]  /*0cf0*/  LDCU.64 UR4, c[0x4][0x8] ;  /* 0x01000100ff0477ac */ /* 0x000e640008000a00 */
[----:B------:R0:W2:Y:S01]  /*0d00*/  LDC.64 R8, c[0x4][R0] ;  /* 0x0100000000087b82 */ /* 0x0000a20000000a00 */
[----:B-1----:R-:W-:Y:S01]  /*0d10*/  MOV R4, UR4 ;  /* 0x0000000400047c02 */ /* 0x002fe20008000f00 */
[----:B0-----:R-:W-:-:S07]  /*0d20*/  IMAD.U32 R5, RZ, RZ, UR5 ;  /* 0x00000005ff057e24 */ /* 0x001fce000f8e00ff */
[----:B------:R-:W-:-:S07]  /*0d30*/  LEPC R20, `(.L_x_6) ;  /* 0x000000001014794e */ /* 0x000fce0000000000 */
[----:B--2---:R-:W-:Y:S05]  /*0d40*/  CALL.ABS.NOINC R8 ;  /* 0x0000000008007343 */ /* 0x004fea0003c00000 */
.L_x_6:
[----:B------:R-:W-:Y:S05]  /*0d50*/  EXIT ;  /* 0x000000000000794d */ /* 0x000fea0003800000 */
.L_x_7:
[----:B------:R-:W-:-:S00]  /*0d60*/  BRA `(.L_x_7) ;  /* 0xfffffffc00fc7947 */ /* 0x000fc0000383ffff */
[----:B------:R-:W-:-:S00]  /*0d70*/  NOP ;  /* 0x0000000000007918 */ /* 0x000fc00000000000 */
        /* <DEDUP_REMOVED lines=8> */
.L_x_8:


//--------------------- .nv.global.init           --------------------------
	.section	.nv.global.init,"aw",@progbits
.nv.global.init:
	.type		$str,@object
	.size		$str,(.L_0 - $str)
$str:
        /*0000*/ 	.byte	0x64, 0x6f, 0x74, 0x3a, 0x20, 0x25, 0x66, 0x0a, 0x00
.L_0:


//--------------------- .nv.shared.reserved.0     --------------------------
	.section	.nv.shared.reserved.0,"aw",@nobits
	.weak		__nv_reservedSMEM_offset_0_alias
	.size		__nv_reservedSMEM_offset_0_alias, 0, 64
	.other		__nv_reservedSMEM_offset_0_alias,@"STO_CUDA_RESERVED_SHARED STV_DEFAULT"
__nv_reservedSMEM_offset_0_alias:
	.zero		0
	.zero		64


//--------------------- .nv.constant0._Z8dot_prodPdS_i --------------------------
	.section	.nv.constant0._Z8dot_prodPdS_i,"a",@progbits
	.sectionflags	@""
	.align	4
.nv.constant0._Z8dot_prodPdS_i:
	.zero		916


//--------------------- SYMBOLS --------------------------

	.type		.nv.reservedSmem.offset0,@object
	.size		.nv.reservedSmem.offset0,0x4
	.type		vprintf,@function
